//
// Generated by NVIDIA NVVM Compiler
//
// Compiler Build ID: CL-36424714
// Cuda compilation tools, release 13.0, V13.0.88
// Based on NVVM 20.0.0
//

.version 9.0
.target sm_100
.address_size 64

	// .globl	_Z13matvec_cudav1PdS_S_i

.visible .entry _Z13matvec_cudav1PdS_S_i(
	.param .u64 .ptr .align 1 _Z13matvec_cudav1PdS_S_i_param_0,
	.param .u64 .ptr .align 1 _Z13matvec_cudav1PdS_S_i_param_1,
	.param .u64 .ptr .align 1 _Z13matvec_cudav1PdS_S_i_param_2,
	.param .u32 _Z13matvec_cudav1PdS_S_i_param_3
)
{
	.reg .pred 	%p<14>;
	.reg .b32 	%r<40>;
	.reg .b64 	%rd<31>;
	.reg .b64 	%fd<104>;

	ld.param.u64 	%rd10, [_Z13matvec_cudav1PdS_S_i_param_0];
	ld.param.u64 	%rd11, [_Z13matvec_cudav1PdS_S_i_param_1];
	ld.param.u64 	%rd12, [_Z13matvec_cudav1PdS_S_i_param_2];
	ld.param.u32 	%r23, [_Z13matvec_cudav1PdS_S_i_param_3];
	cvta.to.global.u64 	%rd1, %rd11;
	cvta.to.global.u64 	%rd2, %rd10;
	cvta.to.global.u64 	%rd3, %rd12;
	mov.u32 	%r24, %tid.x;
	mov.u32 	%r25, %ctaid.x;
	mov.u32 	%r1, %ntid.x;
	mad.lo.s32 	%r33, %r25, %r1, %r24;
	setp.ge.s32 	%p1, %r33, %r23;
	@%p1 bra 	$L__BB0_18;
	setp.gt.s32 	%p2, %r23, 0;
	mov.u32 	%r26, %nctaid.x;
	mul.lo.s32 	%r3, %r1, %r26;
	@%p2 bra 	$L__BB0_2;
	bra.uni 	$L__BB0_17;
$L__BB0_2:
	and.b32  	%r4, %r23, 15;
	and.b32  	%r5, %r23, 7;
	and.b32  	%r6, %r23, 2147483632;
	and.b32  	%r7, %r23, 3;
	neg.s32 	%r8, %r6;
$L__BB0_3:
	setp.lt.u32 	%p4, %r23, 16;
	mul.wide.s32 	%rd16, %r33, 8;
	add.s64 	%rd4, %rd3, %rd16;
	mov.b64 	%rd17, 0;
	st.global.u64 	[%rd4], %rd17;
	mul.lo.s32 	%r10, %r33, %r23;
	mov.b32 	%r37, 0;
	mov.f64 	%fd101, 0d0000000000000000;
	@%p4 bra 	$L__BB0_6;
	add.s64 	%rd30, %rd1, 64;
	mov.f64 	%fd101, 0d0000000000000000;
	mov.u32 	%r34, %r10;
	mov.u32 	%r35, %r8;
$L__BB0_5:
	.pragma "nounroll";
	mul.wide.s32 	%rd18, %r34, 8;
	add.s64 	%rd19, %rd2, %rd18;
	ld.global.f64 	%fd12, [%rd19];
	ld.global.f64 	%fd13, [%rd30+-64];
	fma.rn.f64 	%fd14, %fd12, %fd13, %fd101;
	st.global.f64 	[%rd4], %fd14;
	ld.global.f64 	%fd15, [%rd19+8];
	ld.global.f64 	%fd16, [%rd30+-56];
	fma.rn.f64 	%fd17, %fd15, %fd16, %fd14;
	st.global.f64 	[%rd4], %fd17;
	ld.global.f64 	%fd18, [%rd19+16];
	ld.global.f64 	%fd19, [%rd30+-48];
	fma.rn.f64 	%fd20, %fd18, %fd19, %fd17;
	st.global.f64 	[%rd4], %fd20;
	ld.global.f64 	%fd21, [%rd19+24];
	ld.global.f64 	%fd22, [%rd30+-40];
	fma.rn.f64 	%fd23, %fd21, %fd22, %fd20;
	st.global.f64 	[%rd4], %fd23;
	ld.global.f64 	%fd24, [%rd19+32];
	ld.global.f64 	%fd25, [%rd30+-32];
	fma.rn.f64 	%fd26, %fd24, %fd25, %fd23;
	st.global.f64 	[%rd4], %fd26;
	ld.global.f64 	%fd27, [%rd19+40];
	ld.global.f64 	%fd28, [%rd30+-24];
	fma.rn.f64 	%fd29, %fd27, %fd28, %fd26;
	st.global.f64 	[%rd4], %fd29;
	ld.global.f64 	%fd30, [%rd19+48];
	ld.global.f64 	%fd31, [%rd30+-16];
	fma.rn.f64 	%fd32, %fd30, %fd31, %fd29;
	st.global.f64 	[%rd4], %fd32;
	ld.global.f64 	%fd33, [%rd19+56];
	ld.global.f64 	%fd34, [%rd30+-8];
	fma.rn.f64 	%fd35, %fd33, %fd34, %fd32;
	st.global.f64 	[%rd4], %fd35;
	ld.global.f64 	%fd36, [%rd19+64];
	ld.global.f64 	%fd37, [%rd30];
	fma.rn.f64 	%fd38, %fd36, %fd37, %fd35;
	st.global.f64 	[%rd4], %fd38;
	ld.global.f64 	%fd39, [%rd19+72];
	ld.global.f64 	%fd40, [%rd30+8];
	fma.rn.f64 	%fd41, %fd39, %fd40, %fd38;
	st.global.f64 	[%rd4], %fd41;
	ld.global.f64 	%fd42, [%rd19+80];
	ld.global.f64 	%fd43, [%rd30+16];
	fma.rn.f64 	%fd44, %fd42, %fd43, %fd41;
	st.global.f64 	[%rd4], %fd44;
	ld.global.f64 	%fd45, [%rd19+88];
	ld.global.f64 	%fd46, [%rd30+24];
	fma.rn.f64 	%fd47, %fd45, %fd46, %fd44;
	st.global.f64 	[%rd4], %fd47;
	ld.global.f64 	%fd48, [%rd19+96];
	ld.global.f64 	%fd49, [%rd30+32];
	fma.rn.f64 	%fd50, %fd48, %fd49, %fd47;
	st.global.f64 	[%rd4], %fd50;
	ld.global.f64 	%fd51, [%rd19+104];
	ld.global.f64 	%fd52, [%rd30+40];
	fma.rn.f64 	%fd53, %fd51, %fd52, %fd50;
	st.global.f64 	[%rd4], %fd53;
	ld.global.f64 	%fd54, [%rd19+112];
	ld.global.f64 	%fd55, [%rd30+48];
	fma.rn.f64 	%fd56, %fd54, %fd55, %fd53;
	st.global.f64 	[%rd4], %fd56;
	ld.global.f64 	%fd57, [%rd19+120];
	ld.global.f64 	%fd58, [%rd30+56];
	fma.rn.f64 	%fd101, %fd57, %fd58, %fd56;
	st.global.f64 	[%rd4], %fd101;
	add.s32 	%r35, %r35, 16;
	add.s32 	%r34, %r34, 16;
	add.s64 	%rd30, %rd30, 128;
	setp.ne.s32 	%p5, %r35, 0;
	mov.u32 	%r37, %r6;
	@%p5 bra 	$L__BB0_5;
$L__BB0_6:
	setp.eq.s32 	%p6, %r4, 0;
	@%p6 bra 	$L__BB0_16;
	add.s32 	%r28, %r4, -1;
	setp.lt.u32 	%p7, %r28, 7;
	@%p7 bra 	$L__BB0_9;
	add.s32 	%r29, %r37, %r10;
	mul.wide.s32 	%rd20, %r29, 8;
	add.s64 	%rd21, %rd2, %rd20;
	ld.global.f64 	%fd59, [%rd21];
	mul.wide.u32 	%rd22, %r37, 8;
	add.s64 	%rd23, %rd1, %rd22;
	ld.global.f64 	%fd60, [%rd23];
	fma.rn.f64 	%fd61, %fd59, %fd60, %fd101;
	st.global.f64 	[%rd4], %fd61;
	ld.global.f64 	%fd62, [%rd21+8];
	ld.global.f64 	%fd63, [%rd23+8];
	fma.rn.f64 	%fd64, %fd62, %fd63, %fd61;
	st.global.f64 	[%rd4], %fd64;
	ld.global.f64 	%fd65, [%rd21+16];
	ld.global.f64 	%fd66, [%rd23+16];
	fma.rn.f64 	%fd67, %fd65, %fd66, %fd64;
	st.global.f64 	[%rd4], %fd67;
	ld.global.f64 	%fd68, [%rd21+24];
	ld.global.f64 	%fd69, [%rd23+24];
	fma.rn.f64 	%fd70, %fd68, %fd69, %fd67;
	st.global.f64 	[%rd4], %fd70;
	ld.global.f64 	%fd71, [%rd21+32];
	ld.global.f64 	%fd72, [%rd23+32];
	fma.rn.f64 	%fd73, %fd71, %fd72, %fd70;
	st.global.f64 	[%rd4], %fd73;
	ld.global.f64 	%fd74, [%rd21+40];
	ld.global.f64 	%fd75, [%rd23+40];
	fma.rn.f64 	%fd76, %fd74, %fd75, %fd73;
	st.global.f64 	[%rd4], %fd76;
	ld.global.f64 	%fd77, [%rd21+48];
	ld.global.f64 	%fd78, [%rd23+48];
	fma.rn.f64 	%fd79, %fd77, %fd78, %fd76;
	st.global.f64 	[%rd4], %fd79;
	ld.global.f64 	%fd80, [%rd21+56];
	ld.global.f64 	%fd81, [%rd23+56];
	fma.rn.f64 	%fd101, %fd80, %fd81, %fd79;
	st.global.f64 	[%rd4], %fd101;
	add.s32 	%r37, %r37, 8;
$L__BB0_9:
	setp.eq.s32 	%p8, %r5, 0;
	@%p8 bra 	$L__BB0_16;
	add.s32 	%r30, %r5, -1;
	setp.lt.u32 	%p9, %r30, 3;
	@%p9 bra 	$L__BB0_12;
	add.s32 	%r31, %r37, %r10;
	mul.wide.s32 	%rd24, %r31, 8;
	add.s64 	%rd25, %rd2, %rd24;
	ld.global.f64 	%fd82, [%rd25];
	mul.wide.u32 	%rd26, %r37, 8;
	add.s64 	%rd27, %rd1, %rd26;
	ld.global.f64 	%fd83, [%rd27];
	fma.rn.f64 	%fd84, %fd82, %fd83, %fd101;
	st.global.f64 	[%rd4], %fd84;
	ld.global.f64 	%fd85, [%rd25+8];
	ld.global.f64 	%fd86, [%rd27+8];
	fma.rn.f64 	%fd87, %fd85, %fd86, %fd84;
	st.global.f64 	[%rd4], %fd87;
	ld.global.f64 	%fd88, [%rd25+16];
	ld.global.f64 	%fd89, [%rd27+16];
	fma.rn.f64 	%fd90, %fd88, %fd89, %fd87;
	st.global.f64 	[%rd4], %fd90;
	ld.global.f64 	%fd91, [%rd25+24];
	ld.global.f64 	%fd92, [%rd27+24];
	fma.rn.f64 	%fd101, %fd91, %fd92, %fd90;
	st.global.f64 	[%rd4], %fd101;
	add.s32 	%r37, %r37, 4;
$L__BB0_12:
	setp.eq.s32 	%p10, %r7, 0;
	@%p10 bra 	$L__BB0_16;
	setp.eq.s32 	%p11, %r7, 1;
	add.s32 	%r32, %r37, %r10;
	mul.wide.s32 	%rd28, %r32, 8;
	add.s64 	%rd8, %rd2, %rd28;
	ld.global.f64 	%fd93, [%rd8];
	mul.wide.u32 	%rd29, %r37, 8;
	add.s64 	%rd9, %rd1, %rd29;
	ld.global.f64 	%fd94, [%rd9];
	fma.rn.f64 	%fd8, %fd93, %fd94, %fd101;
	st.global.f64 	[%rd4], %fd8;
	@%p11 bra 	$L__BB0_16;
	setp.eq.s32 	%p12, %r7, 2;
	ld.global.f64 	%fd95, [%rd8+8];
	ld.global.f64 	%fd96, [%rd9+8];
	fma.rn.f64 	%fd9, %fd95, %fd96, %fd8;
	st.global.f64 	[%rd4], %fd9;
	@%p12 bra 	$L__BB0_16;
	ld.global.f64 	%fd97, [%rd8+16];
	ld.global.f64 	%fd98, [%rd9+16];
	fma.rn.f64 	%fd99, %fd97, %fd98, %fd9;
	st.global.f64 	[%rd4], %fd99;
$L__BB0_16:
	add.s32 	%r33, %r33, %r3;
	setp.lt.s32 	%p13, %r33, %r23;
	@%p13 bra 	$L__BB0_3;
	bra.uni 	$L__BB0_18;
$L__BB0_17:
	mul.wide.s32 	%rd13, %r33, 8;
	add.s64 	%rd14, %rd3, %rd13;
	mov.b64 	%rd15, 0;
	st.global.u64 	[%rd14], %rd15;
	add.s32 	%r33, %r33, %r3;
	setp.lt.s32 	%p3, %r33, %r23;
	@%p3 bra 	$L__BB0_17;
$L__BB0_18:
	ret;

}


// ===== COMPILED SASS (sm_100) =====

	.target	sm_100

	.elftype	@"ET_EXEC"


//--------------------- .note.nv.tkinfo           --------------------------
	.section	.note.nv.tkinfo,"",@"SHT_NOTE"
	.sectionflags	@"SHF_NOTE_NV_TKINFO"
	.tkinfo
        /*0018*/ 	.word	0x00000002
        /*0030*/ 	.string	""
        /*0030*/ 	.string	"ptxas"
        /*0030*/ 	.string	"Cuda compilation tools, release 13.0, V13.0.88"
        /*0030*/ 	.string	"Build cuda_13.0.r13.0/compiler.36424714_0"
        /*0030*/ 	.string	"-arch sm_100 -m 64 "



//--------------------- .note.nv.cuinfo           --------------------------
	.section	.note.nv.cuinfo,"",@"SHT_NOTE"
	.sectionflags	@"SHF_NOTE_NV_CUINFO"
        /*0018*/ 	.short	0x0002
        /*001a*/ 	.short	0x0064
        /*001c*/ 	.short	0x0082
	.zero		2


//--------------------- .nv.info                  --------------------------
	.section	.nv.info,"",@"SHT_CUDA_INFO"
	.align	4


	//----- nvinfo : EIATTR_REGCOUNT
	.align		4
        /*0000*/ 	.byte	0x04, 0x2f
        /*0002*/ 	.short	(.L_1 - .L_0)
	.align		4
.L_0:
        /*0004*/ 	.word	index@(_Z13matvec_cudav1PdS_S_i)
        /*0008*/ 	.word	0x00000018


	//----- nvinfo : EIATTR_FRAME_SIZE
	.align		4
.L_1:
        /*000c*/ 	.byte	0x04, 0x11
        /*000e*/ 	.short	(.L_3 - .L_2)
	.align		4
.L_2:
        /*0010*/ 	.word	index@(_Z13matvec_cudav1PdS_S_i)
        /*0014*/ 	.word	0x00000000


	//----- nvinfo : EIATTR_MIN_STACK_SIZE
	.align		4
.L_3:
        /*0018*/ 	.byte	0x04, 0x12
        /*001a*/ 	.short	(.L_5 - .L_4)
	.align		4
.L_4:
        /*001c*/ 	.word	index@(_Z13matvec_cudav1PdS_S_i)
        /*0020*/ 	.word	0x00000000
.L_5:


//--------------------- .nv.compat                --------------------------
	.section	.nv.compat,"",@"SHT_CUDA_COMPAT_INFO"
	.align	4
        /*0000*/ 	.byte	0x02, 0x09, 0x00, 0x00, 0x02, 0x02, 0x01, 0x00, 0x02, 0x05, 0x05, 0x00, 0x03, 0x07, 0x01, 0x01
        /*0010*/ 	.byte	0x02, 0x03, 0x00, 0x00, 0x02, 0x06, 0x01, 0x00, 0x04, 0x0b, 0x08, 0x00, 0x01, 0x00, 0x00, 0x00
        /*0020*/ 	.byte	0x00, 0x00, 0x00, 0x00


//--------------------- .nv.info._Z13matvec_cudav1PdS_S_i --------------------------
	.section	.nv.info._Z13matvec_cudav1PdS_S_i,"",@"SHT_CUDA_INFO"
	.sectionflags	@""
	.align	4


	//----- nvinfo : EIATTR_CUDA_API_VERSION
	.align		4
        /*0000*/ 	.byte	0x04, 0x37
        /*0002*/ 	.short	(.L_7 - .L_6)
.L_6:
        /*0004*/ 	.word	0x00000082


	//----- nvinfo : EIATTR_KPARAM_INFO
	.align		4
.L_7:
        /*0008*/ 	.byte	0x04, 0x17
        /*000a*/ 	.short	(.L_9 - .L_8)
.L_8:
        /*000c*/ 	.word	0x00000000
        /*0010*/ 	.short	0x0003
        /*0012*/ 	.short	0x0018
        /*0014*/ 	.byte	0x00, 0xf0, 0x11, 0x00


	//----- nvinfo : EIATTR_KPARAM_INFO
	.align		4
.L_9:
        /*0018*/ 	.byte	0x04, 0x17
        /*001a*/ 	.short	(.L_11 - .L_10)
.L_10:
        /*001c*/ 	.word	0x00000000
        /*0020*/ 	.short	0x0002
        /*0022*/ 	.short	0x0010
        /*0024*/ 	.byte	0x00, 0xf5, 0x21, 0x00


	//----- nvinfo : EIATTR_KPARAM_INFO
	.align		4
.L_11:
        /*0028*/ 	.byte	0x04, 0x17
        /*002a*/ 	.short	(.L_13 - .L_12)
.L_12:
        /*002c*/ 	.word	0x00000000
        /*0030*/ 	.short	0x0001
        /*0032*/ 	.short	0x0008
        /*0034*/ 	.byte	0x00, 0xf5, 0x21, 0x00


	//----- nvinfo : EIATTR_KPARAM_INFO
	.align		4
.L_13:
        /*0038*/ 	.byte	0x04, 0x17
        /*003a*/ 	.short	(.L_15 - .L_14)
.L_14:
        /*003c*/ 	.word	0x00000000
        /*0040*/ 	.short	0x0000
        /*0042*/ 	.short	0x0000
        /*0044*/ 	.byte	0x00, 0xf5, 0x21, 0x00


	//----- nvinfo : EIATTR_SPARSE_MMA_MASK
	.align		4
.L_15:
        /*0048*/ 	.byte	0x03, 0x50
        /*004a*/ 	.short	0x0000


	//----- nvinfo : EIATTR_MAXREG_COUNT
	.align		4
        /*004c*/ 	.byte	0x03, 0x1b
        /*004e*/ 	.short	0x00ff


	//----- nvinfo : EIATTR_MERCURY_ISA_VERSION
	.align		4
        /*0050*/ 	.byte	0x03, 0x5f
        /*0052*/ 	.short	0x0101


	//----- nvinfo : EIATTR_VRC_CTA_INIT_COUNT
	.align		4
        /*0054*/ 	.byte	0x02, 0x4a
	.zero		1
	.zero		1


	//----- nvinfo : EIATTR_EXIT_INSTR_OFFSETS
	.align		4
        /*0058*/ 	.byte	0x04, 0x1c
        /*005a*/ 	.short	(.L_17 - .L_16)


	//   ....[0]....
.L_16:
        /*005c*/ 	.word	0x00000070


	//   ....[1]....
        /*0060*/ 	.word	0x00000130


	//   ....[2]....
        /*0064*/ 	.word	0x00000d50


	//----- nvinfo : EIATTR_CRS_STACK_SIZE
	.align		4
.L_17:
        /*0068*/ 	.byte	0x04, 0x1e
        /*006a*/ 	.short	(.L_19 - .L_18)
.L_18:
        /*006c*/ 	.word	0x00000000


	//----- nvinfo : EIATTR_CBANK_PARAM_SIZE
	.align		4
.L_19:
        /*0070*/ 	.byte	0x03, 0x19
        /*0072*/ 	.short	0x001c


	//----- nvinfo : EIATTR_PARAM_CBANK
	.align		4
        /*0074*/ 	.byte	0x04, 0x0a
        /*0076*/ 	.short	(.L_21 - .L_20)
	.align		4
.L_20:
        /*0078*/ 	.word	index@(.nv.constant0._Z13matvec_cudav1PdS_S_i)
        /*007c*/ 	.short	0x0380
        /*007e*/ 	.short	0x001c


	//----- nvinfo : EIATTR_SW_WAR
	.align		4
.L_21:
        /*0080*/ 	.byte	0x04, 0x36
        /*0082*/ 	.short	(.L_23 - .L_22)
.L_22:
        /*0084*/ 	.word	0x00000008
.L_23:


//--------------------- .nv.callgraph             --------------------------
	.section	.nv.callgraph,"",@"SHT_CUDA_CALLGRAPH"
	.align	4
	.sectionentsize	8
	.align		4
        /*0000*/ 	.word	0x00000000
	.align		4
        /*0004*/ 	.word	0xffffffff
	.align		4
        /*0008*/ 	.word	0x00000000
	.align		4
        /*000c*/ 	.word	0xfffffffe
	.align		4
        /*0010*/ 	.word	0x00000000
	.align		4
        /*0014*/ 	.word	0xfffffffd
	.align		4
        /*0018*/ 	.word	0x00000000
	.align		4
        /*001c*/ 	.word	0xfffffffc


//--------------------- .text._Z13matvec_cudav1PdS_S_i --------------------------
	.section	.text._Z13matvec_cudav1PdS_S_i,"ax",@progbits
	.align	128
        .global         _Z13matvec_cudav1PdS_S_i
        .type           _Z13matvec_cudav1PdS_S_i,@function
        .size           _Z13matvec_cudav1PdS_S_i,(.L_x_9 - _Z13matvec_cudav1PdS_S_i)
        .other          _Z13matvec_cudav1PdS_S_i,@"STO_CUDA_ENTRY STV_DEFAULT"
_Z13matvec_cudav1PdS_S_i:
.text._Z13matvec_cudav1PdS_S_i:
[----:B------:R-:W-:Y:S01]  /*0000*/  LDC R1, c[0x0][0x37c] ;  /* 0x0000df00ff017b82 */ /* 0x000fe20000000800 */
[----:B------:R-:W0:Y:S07]  /*0010*/  S2R R0, SR_TID.X ;  /* 0x0000000000007919 */ /* 0x000e2e0000002100 */
[----:B------:R-:W0:Y:S01]  /*0020*/  S2UR UR5, SR_CTAID.X ;  /* 0x00000000000579c3 */ /* 0x000e220000002500 */
[----:B------:R-:W1:Y:S07]  /*0030*/  LDCU UR4, c[0x0][0x398] ;  /* 0x00007300ff0477ac */ /* 0x000e6e0008000800 */
[----:B------:R-:W0:Y:S02]  /*0040*/  LDC R7, c[0x0][0x360] ;  /* 0x0000d800ff077b82 */ /* 0x000e240000000800 */
[----:B0-----:R-:W-:-:S05]  /*0050*/  IMAD R0, R7, UR5, R0 ;  /* 0x0000000507007c24 */ /* 0x001fca000f8e0200 */
[----:B-1----:R-:W-:-:S13]  /*0060*/  ISETP.GE.AND P0, PT, R0, UR4, PT ;  /* 0x0000000400007c0c */ /* 0x002fda000bf06270 */
[----:B------:R-:W-:Y:S05]  /*0070*/  @P0 EXIT ;  /* 0x000000000000094d */ /* 0x000fea0003800000 */
[----:B------:R-:W0:Y:S01]  /*0080*/  LDCU UR5, c[0x0][0x370] ;  /* 0x00006e00ff0577ac */ /* 0x000e220008000800 */
[----:B------:R-:W-:Y:S01]  /*0090*/  UISETP.GT.AND UP0, UPT, UR4, URZ, UPT ;  /* 0x000000ff0400728c */ /* 0x000fe2000bf04270 */
[----:B------:R-:W1:Y:S01]  /*00a0*/  LDCU.64 UR12, c[0x0][0x358] ;  /* 0x00006b00ff0c77ac */ /* 0x000e620008000a00 */
[----:B0-----:R-:W-:-:S07]  /*00b0*/  IMAD R7, R7, UR5, RZ ;  /* 0x0000000507077c24 */ /* 0x001fce000f8e02ff */
[----:B------:R-:W-:Y:S05]  /*00c0*/  BRA.U UP0, `(.L_x_0) ;  /* 0x00000001001c7547 */ /* 0x000fea000b800000 */
[----:B------:R-:W0:Y:S02]  /*00d0*/  LDC.64 R4, c[0x0][0x390] ;  /* 0x0000e400ff047b82 */ /* 0x000e240000000a00 */
.L_x_1:
[----:B0-----:R-:W-:Y:S01]  /*00e0*/  IMAD.WIDE R2, R0, 0x8, R4 ;  /* 0x0000000800027825 */ /* 0x001fe200078e0204 */
[----:B------:R-:W-:-:S04]  /*00f0*/  IADD3 R0, PT, PT, R7, R0, RZ ;  /* 0x0000000007007210 */ /* 0x000fc80007ffe0ff */
[----:B-1----:R2:W-:Y:S01]  /*0100*/  STG.E.64 desc[UR12][R2.64], RZ ;  /* 0x000000ff02007986 */ /* 0x0025e2000c101b0c */
[----:B------:R-:W-:-:S13]  /*0110*/  ISETP.GE.AND P0, PT, R0, UR4, PT ;  /* 0x0000000400007c0c */ /* 0x000fda000bf06270 */
[----:B--2---:R-:W-:Y:S05]  /*0120*/  @!P0 BRA `(.L_x_1) ;  /* 0xfffffffc00ec8947 */ /* 0x004fea000383ffff */
[----:B------:R-:W-:Y:S05]  /*0130*/  EXIT ;  /* 0x000000000000794d */ /* 0x000fea0003800000 */
.L_x_0:
[----:B------:R-:W-:Y:S02]  /*0140*/  ULOP3.LUT UR10, UR4, 0x7ffffff0, URZ, 0xc0, !UPT ;  /* 0x7ffffff0040a7892 */ /* 0x000fe4000f8ec0ff */
[----:B------:R-:W-:Y:S02]  /*0150*/  ULOP3.LUT UR8, UR4, 0xf, URZ, 0xc0, !UPT ;  /* 0x0000000f04087892 */ /* 0x000fe4000f8ec0ff */
[----:B------:R-:W-:Y:S02]  /*0160*/  ULOP3.LUT UR9, UR4, 0x7, URZ, 0xc0, !UPT ;  /* 0x0000000704097892 */ /* 0x000fe4000f8ec0ff */
[----:B------:R-:W-:Y:S02]  /*0170*/  ULOP3.LUT UR4, UR4, 0x3, URZ, 0xc0, !UPT ;  /* 0x0000000304047892 */ /* 0x000fe4000f8ec0ff */
[----:B------:R-:W-:-:S12]  /*0180*/  UIADD3 UR11, UPT, UPT, -UR10, URZ, URZ ;  /* 0x000000ff0a0b7290 */ /* 0x000fd8000fffe1ff */
.L_x_7:
[----:B01234-:R-:W0:Y:S01]  /*0190*/  LDC.64 R2, c[0x0][0x390] ;  /* 0x0000e400ff027b82 */ /* 0x01fe220000000a00 */
[----:B------:R-:W2:Y:S01]  /*01a0*/  LDCU UR5, c[0x0][0x398] ;  /* 0x00007300ff0577ac */ /* 0x000ea20008000800 */
[----:B------:R-:W-:Y:S01]  /*01b0*/  IMAD.MOV.U32 R9, RZ, RZ, RZ ;  /* 0x000000ffff097224 */ /* 0x000fe200078e00ff */
[----:B------:R-:W-:Y:S01]  /*01c0*/  CS2R R4, SRZ ;  /* 0x0000000000047805 */ /* 0x000fe2000001ff00 */
[----:B--2---:R-:W-:Y:S02]  /*01d0*/  UISETP.GE.U32.AND UP0, UPT, UR5, 0x10, UPT ;  /* 0x000000100500788c */ /* 0x004fe4000bf06070 */
[C---:B------:R-:W-:Y:S02]  /*01e0*/  IMAD R6, R0.reuse, UR5, RZ ;  /* 0x0000000500067c24 */ /* 0x040fe4000f8e02ff */
[----:B0-----:R-:W-:Y:S01]  /*01f0*/  IMAD.WIDE R2, R0, 0x8, R2 ;  /* 0x0000000800027825 */ /* 0x001fe200078e0202 */
[----:B------:R-:W-:-:S04]  /*0200*/  IADD3 R0, PT, PT, R7, R0, RZ ;  /* 0x0000000007007210 */ /* 0x000fc80007ffe0ff */
[----:B-1----:R0:W-:Y:S01]  /*0210*/  STG.E.64 desc[UR12][R2.64], RZ ;  /* 0x000000ff02007986 */ /* 0x0021e2000c101b0c */
[----:B------:R-:W-:Y:S01]  /*0220*/  ISETP.GE.AND P2, PT, R0, UR5, PT ;  /* 0x0000000500007c0c */ /* 0x000fe2000bf46270 */
[----:B------:R-:W-:-:S12]  /*0230*/  BRA.U !UP0, `(.L_x_2) ;  /* 0x00000005084c7547 */ /* 0x000fd8000b800000 */
[----:B------:R-:W1:Y:S01]  /*0240*/  LDCU.64 UR6, c[0x0][0x388] ;  /* 0x00007100ff0677ac */ /* 0x000e620008000a00 */
[----:B------:R-:W-:Y:S01]  /*0250*/  MOV R13, R6 ;  /* 0x00000006000d7202 */ /* 0x000fe20000000f00 */
[----:B------:R-:W-:Y:S01]  /*0260*/  IMAD.U32 R12, RZ, RZ, UR11 ;  /* 0x0000000bff0c7e24 */ /* 0x000fe2000f8e00ff */
[----:B------:R-:W-:Y:S01]  /*0270*/  CS2R R4, SRZ ;  /* 0x0000000000047805 */ /* 0x000fe2000001ff00 */
[----:B-1----:R-:W-:-:S04]  /*0280*/  UIADD3 UR5, UP0, UPT, UR6, 0x40, URZ ;  /* 0x0000004006057890 */ /* 0x002fc8000ff1e0ff */
[----:B------:R-:W-:Y:S02]  /*0290*/  UIADD3.X UR6, UPT, UPT, URZ, UR7, URZ, UP0, !UPT ;  /* 0x00000007ff067290 */ /* 0x000fe400087fe4ff */
[----:B------:R-:W-:-:S04]  /*02a0*/  MOV R14, UR5 ;  /* 0x00000005000e7c02 */ /* 0x000fc80008000f00 */
[----:B------:R-:W-:-:S07]  /*02b0*/  IMAD.U32 R15, RZ, RZ, UR6 ;  /* 0x00000006ff0f7e24 */ /* 0x000fce000f8e00ff */
.L_x_3:
[----:B------:R-:W1:Y:S01]  /*02c0*/  LDC.64 R10, c[0x0][0x380] ;  /* 0x0000e000ff0a7b82 */ /* 0x000e620000000a00 */
[----:B------:R-:W-:Y:S02]  /*02d0*/  MOV R8, R14 ;  /* 0x0000000e00087202 */ /* 0x000fe40000000f00 */
[----:B------:R-:W-:-:S05]  /*02e0*/  MOV R9, R15 ;  /* 0x0000000f00097202 */ /* 0x000fca0000000f00 */
[----:B--2---:R-:W2:Y:S01]  /*02f0*/  LDG.E.64 R16, desc[UR12][R8.64+-0x40] ;  /* 0xffffc00c08107981 */ /* 0x004ea2000c1e1b00 */
[----:B-1----:R-:W-:-:S05]  /*0300*/  IMAD.WIDE R10, R13, 0x8, R10 ;  /* 0x000000080d0a7825 */ /* 0x002fca00078e020a */
[----:B------:R-:W2:Y:S02]  /*0310*/  LDG.E.64 R14, desc[UR12][R10.64] ;  /* 0x0000000c0a0e7981 */ /* 0x000ea4000c1e1b00 */
[----:B--2---:R-:W-:-:S07]  /*0320*/  DFMA R14, R14, R16, R4 ;  /* 0x000000100e0e722b */ /* 0x004fce0000000004 */
[----:B------:R1:W-:Y:S04]  /*0330*/  STG.E.64 desc[UR12][R2.64], R14 ;  /* 0x0000000e02007986 */ /* 0x0003e8000c101b0c */
[----:B------:R-:W2:Y:S04]  /*0340*/  LDG.E.64 R4, desc[UR12][R10.64+0x8] ;  /* 0x0000080c0a047981 */ /* 0x000ea8000c1e1b00 */
[----:B------:R-:W2:Y:S02]  /*0350*/  LDG.E.64 R16, desc[UR12][R8.64+-0x38] ;  /* 0xffffc80c08107981 */ /* 0x000ea4000c1e1b00 */
[----:B--2---:R-:W-:-:S07]  /*0360*/  DFMA R4, R4, R16, R14 ;  /* 0x000000100404722b */ /* 0x004fce000000000e */
[----:B------:R2:W-:Y:S04]  /*0370*/  STG.E.64 desc[UR12][R2.64], R4 ;  /* 0x0000000402007986 */ /* 0x0005e8000c101b0c */
[----:B------:R-:W3:Y:S04]  /*0380*/  LDG.E.64 R16, desc[UR12][R10.64+0x10] ;  /* 0x0000100c0a107981 */ /* 0x000ee8000c1e1b00 */
[----:B------:R-:W3:Y:S02]  /*0390*/  LDG.E.64 R18, desc[UR12][R8.64+-0x30] ;  /* 0xffffd00c08127981 */ /* 0x000ee4000c1e1b00 */
[----:B---3--:R-:W-:-:S07]  /*03a0*/  DFMA R16, R16, R18, R4 ;  /* 0x000000121010722b */ /* 0x008fce0000000004 */
[----:B------:R3:W-:Y:S04]  /*03b0*/  STG.E.64 desc[UR12][R2.64], R16 ;  /* 0x0000001002007986 */ /* 0x0007e8000c101b0c */
[----:B------:R-:W4:Y:S04]  /*03c0*/  LDG.E.64 R18, desc[UR12][R10.64+0x18] ;  /* 0x0000180c0a127981 */ /* 0x000f28000c1e1b00 */
[----:B------:R-:W4:Y:S02]  /*03d0*/  LDG.E.64 R20, desc[UR12][R8.64+-0x28] ;  /* 0xffffd80c08147981 */ /* 0x000f24000c1e1b00 */
[----:B----4-:R-:W-:-:S07]  /*03e0*/  DFMA R18, R18, R20, R16 ;  /* 0x000000141212722b */ /* 0x010fce0000000010 */
[----:B------:R4:W-:Y:S04]  /*03f0*/  STG.E.64 desc[UR12][R2.64], R18 ;  /* 0x0000001202007986 */ /* 0x0009e8000c101b0c */
[----:B-1----:R-:W5:Y:S04]  /*0400*/  LDG.E.64 R14, desc[UR12][R10.64+0x20] ;  /* 0x0000200c0a0e7981 */ /* 0x002f68000c1e1b00 */
[----:B------:R-:W5:Y:S02]  /*0410*/  LDG.E.64 R20, desc[UR12][R8.64+-0x20] ;  /* 0xffffe00c08147981 */ /* 0x000f64000c1e1b00 */
[----:B-----5:R-:W-:-:S07]  /*0420*/  DFMA R14, R14, R20, R18 ;  /* 0x000000140e0e722b */ /* 0x020fce0000000012 */
[----:B------:R1:W-:Y:S04]  /*0430*/  STG.E.64 desc[UR12][R2.64], R14 ;  /* 0x0000000e02007986 */ /* 0x0003e8000c101b0c */
[----:B--2---:R-:W2:Y:S04]  /*0440*/  LDG.E.64 R4, desc[UR12][R10.64+0x28] ;  /* 0x0000280c0a047981 */ /* 0x004ea8000c1e1b00 */
[----:B------:R-:W2:Y:S02]  /*0450*/  LDG.E.64 R20, desc[UR12][R8.64+-0x18] ;  /* 0xffffe80c08147981 */ /* 0x000ea4000c1e1b00 */
[----:B--2---:R-:W-:-:S07]  /*0460*/  DFMA R4, R4, R20, R14 ;  /* 0x000000140404722b */ /* 0x004fce000000000e */
[----:B------:R2:W-:Y:S04]  /*0470*/  STG.E.64 desc[UR12][R2.64], R4 ;  /* 0x0000000402007986 */ /* 0x0005e8000c101b0c */
[----:B---3--:R-:W3:Y:S04]  /*0480*/  LDG.E.64 R16, desc[UR12][R10.64+0x30] ;  /* 0x0000300c0a107981 */ /* 0x008ee8000c1e1b00 */
[----:B------:R-:W3:Y:S02]  /*0490*/  LDG.E.64 R20, desc[UR12][R8.64+-0x10] ;  /* 0xfffff00c08147981 */ /* 0x000ee4000c1e1b00 */
[----:B---3--:R-:W-:-:S07]  /*04a0*/  DFMA R16, R16, R20, R4 ;  /* 0x000000141010722b */ /* 0x008fce0000000004 */
[----:B------:R3:W-:Y:S04]  /*04b0*/  STG.E.64 desc[UR12][R2.64], R16 ;  /* 0x0000001002007986 */ /* 0x0007e8000c101b0c */
[----:B----4-:R-:W4:Y:S04]  /*04c0*/  LDG.E.64 R18, desc[UR12][R10.64+0x38] ;  /* 0x0000380c0a127981 */ /* 0x010f28000c1e1b00 */
        /* <DEDUP_REMOVED lines=27> */
[----:B------:R-:W5:Y:S04]  /*0680*/  LDG.E.64 R4, desc[UR12][R10.64+0x70] ;  /* 0x0000700c0a047981 */ /* 0x000f68000c1e1b00 */
[----:B---3--:R-:W5:Y:S02]  /*0690*/  LDG.E.64 R16, desc[UR12][R8.64+0x30] ;  /* 0x0000300c08107981 */ /* 0x008f64000c1e1b00 */
[----:B-----5:R-:W-:-:S07]  /*06a0*/  DFMA R16, R4, R16, R20 ;  /* 0x000000100410722b */ /* 0x020fce0000000014 */
[----:B------:R2:W-:Y:S04]  /*06b0*/  STG.E.64 desc[UR12][R2.64], R16 ;  /* 0x0000001002007986 */ /* 0x0005e8000c101b0c */
[----:B------:R-:W3:Y:S04]  /*06c0*/  LDG.E.64 R4, desc[UR12][R10.64+0x78] ;  /* 0x0000780c0a047981 */ /* 0x000ee8000c1e1b00 */
[----:B----4-:R-:W3:Y:S01]  /*06d0*/  LDG.E.64 R18, desc[UR12][R8.64+0x38] ;  /* 0x0000380c08127981 */ /* 0x010ee2000c1e1b00 */
[----:B------:R-:W-:-:S05]  /*06e0*/  VIADD R12, R12, 0x10 ;  /* 0x000000100c0c7836 */ /* 0x000fca0000000000 */
[----:B------:R-:W-:Y:S02]  /*06f0*/  ISETP.NE.AND P0, PT, R12, RZ, PT ;  /* 0x000000ff0c00720c */ /* 0x000fe40003f05270 */
[----:B-1----:R-:W-:Y:S02]  /*0700*/  IADD3 R14, P1, PT, R8, 0x80, RZ ;  /* 0x00000080080e7810 */ /* 0x002fe40007f3e0ff */
[----:B------:R-:W-:Y:S02]  /*0710*/  IADD3 R13, PT, PT, R13, 0x10, RZ ;  /* 0x000000100d0d7810 */ /* 0x000fe40007ffe0ff */
[----:B------:R-:W-:Y:S01]  /*0720*/  IADD3.X R15, PT, PT, RZ, R9, RZ, P1, !PT ;  /* 0x00000009ff0f7210 */ /* 0x000fe20000ffe4ff */
[----:B---3--:R-:W-:-:S07]  /*0730*/  DFMA R4, R4, R18, R16 ;  /* 0x000000120404722b */ /* 0x008fce0000000010 */
[----:B------:R2:W-:Y:S01]  /*0740*/  STG.E.64 desc[UR12][R2.64], R4 ;  /* 0x0000000402007986 */ /* 0x0005e2000c101b0c */
[----:B------:R-:W-:Y:S05]  /*0750*/  @P0 BRA `(.L_x_3) ;  /* 0xfffffff800d80947 */ /* 0x000fea000383ffff */
[----:B------:R-:W-:-:S07]  /*0760*/  IMAD.U32 R9, RZ, RZ, UR10 ;  /* 0x0000000aff097e24 */ /* 0x000fce000f8e00ff */
.L_x_2:
[----:B------:R-:W-:-:S09]  /*0770*/  UISETP.NE.AND UP0, UPT, UR8, URZ, UPT ;  /* 0x000000ff0800728c */ /* 0x000fd2000bf05270 */
[----:B------:R-:W-:Y:S05]  /*0780*/  BRA.U !UP0, `(.L_x_4) ;  /* 0x00000005086c7547 */ /* 0x000fea000b800000 */
[----:B------:R-:W-:Y:S02]  /*0790*/  UIADD3 UR5, UPT, UPT, UR8, -0x1, URZ ;  /* 0xffffffff08057890 */ /* 0x000fe4000fffe0ff */
[----:B------:R-:W-:Y:S02]  /*07a0*/  UISETP.NE.AND UP1, UPT, UR9, URZ, UPT ;  /* 0x000000ff0900728c */ /* 0x000fe4000bf25270 */
[----:B------:R-:W-:-:S09]  /*07b0*/  UISETP.GE.U32.AND UP0, UPT, UR5, 0x7, UPT ;  /* 0x000000070500788c */ /* 0x000fd2000bf06070 */
[----:B------:R-:W-:Y:S05]  /*07c0*/  BRA.U !UP0, `(.L_x_5) ;  /* 0x0000000108987547 */ /* 0x000fea000b800000 */
[----:B------:R-:W1:Y:S01]  /*07d0*/  LDC.64 R12, c[0x0][0x380] ;  /* 0x0000e000ff0c7b82 */ /* 0x000e620000000a00 */
[----:B------:R-:W-:-:S07]  /*07e0*/  IADD3 R15, PT, PT, R6, R9, RZ ;  /* 0x00000009060f7210 */ /* 0x000fce0007ffe0ff */
[----:B------:R-:W3:Y:S01]  /*07f0*/  LDC.64 R10, c[0x0][0x388] ;  /* 0x0000e200ff0a7b82 */ /* 0x000ee20000000a00 */
[----:B-1----:R-:W-:-:S05]  /*0800*/  IMAD.WIDE R12, R15, 0x8, R12 ;  /* 0x000000080f0c7825 */ /* 0x002fca00078e020c */
[----:B------:R-:W4:Y:S01]  /*0810*/  LDG.E.64 R14, desc[UR12][R12.64] ;  /* 0x0000000c0c0e7981 */ /* 0x000f22000c1e1b00 */
[----:B---3--:R-:W-:-:S05]  /*0820*/  IMAD.WIDE.U32 R10, R9, 0x8, R10 ;  /* 0x00000008090a7825 */ /* 0x008fca00078e000a */
[----:B--2---:R-:W4:Y:S02]  /*0830*/  LDG.E.64 R16, desc[UR12][R10.64] ;  /* 0x0000000c0a107981 */ /* 0x004f24000c1e1b00 */
[----:B----4-:R-:W-:-:S07]  /*0840*/  DFMA R14, R14, R16, R4 ;  /* 0x000000100e0e722b */ /* 0x010fce0000000004 */
        /* <DEDUP_REMOVED lines=21> */
[----:B------:R-:W2:Y:S04]  /*09a0*/  LDG.E.64 R4, desc[UR12][R12.64+0x30] ;  /* 0x0000300c0c047981 */ /* 0x000ea8000c1e1b00 */
[----:B---3--:R-:W2:Y:S02]  /*09b0*/  LDG.E.64 R16, desc[UR12][R10.64+0x30] ;  /* 0x0000300c0a107981 */ /* 0x008ea4000c1e1b00 */
[----:B--2---:R-:W-:-:S07]  /*09c0*/  DFMA R16, R4, R16, R20 ;  /* 0x000000100410722b */ /* 0x004fce0000000014 */
[----:B------:R1:W-:Y:S04]  /*09d0*/  STG.E.64 desc[UR12][R2.64], R16 ;  /* 0x0000001002007986 */ /* 0x0003e8000c101b0c */
[----:B------:R-:W2:Y:S04]  /*09e0*/  LDG.E.64 R4, desc[UR12][R12.64+0x38] ;  /* 0x0000380c0c047981 */ /* 0x000ea8000c1e1b00 */
[----:B----4-:R-:W2:Y:S01]  /*09f0*/  LDG.E.64 R18, desc[UR12][R10.64+0x38] ;  /* 0x0000380c0a127981 */ /* 0x010ea2000c1e1b00 */
[----:B------:R-:W-:Y:S01]  /*0a00*/  IADD3 R9, PT, PT, R9, 0x8, RZ ;  /* 0x0000000809097810 */ /* 0x000fe20007ffe0ff */
[----:B--2---:R-:W-:-:S07]  /*0a10*/  DFMA R4, R4, R18, R16 ;  /* 0x000000120404722b */ /* 0x004fce0000000010 */
[----:B------:R1:W-:Y:S04]  /*0a20*/  STG.E.64 desc[UR12][R2.64], R4 ;  /* 0x0000000402007986 */ /* 0x0003e8000c101b0c */
.L_x_5:
[----:B------:R-:W-:Y:S05]  /*0a30*/  BRA.U !UP1, `(.L_x_4) ;  /* 0x0000000109c07547 */ /* 0x000fea000b800000 */
[----:B------:R-:W-:Y:S02]  /*0a40*/  UIADD3 UR5, UPT, UPT, UR9, -0x1, URZ ;  /* 0xffffffff09057890 */ /* 0x000fe4000fffe0ff */
[----:B------:R-:W-:Y:S02]  /*0a50*/  UISETP.NE.AND UP1, UPT, UR4, URZ, UPT ;  /* 0x000000ff0400728c */ /* 0x000fe4000bf25270 */
[----:B------:R-:W-:-:S09]  /*0a60*/  UISETP.GE.U32.AND UP0, UPT, UR5, 0x3, UPT ;  /* 0x000000030500788c */ /* 0x000fd2000bf06070 */
[----:B------:R-:W-:Y:S05]  /*0a70*/  BRA.U !UP0, `(.L_x_6) ;  /* 0x0000000108587547 */ /* 0x000fea000b800000 */
[----:B------:R-:W3:Y:S01]  /*0a80*/  LDC.64 R12, c[0x0][0x380] ;  /* 0x0000e000ff0c7b82 */ /* 0x000ee20000000a00 */
[----:B-1----:R-:W-:-:S07]  /*0a90*/  IMAD.IADD R15, R6, 0x1, R9 ;  /* 0x00000001060f7824 */ /* 0x002fce00078e0209 */
[----:B------:R-:W1:Y:S01]  /*0aa0*/  LDC.64 R10, c[0x0][0x388] ;  /* 0x0000e200ff0a7b82 */ /* 0x000e620000000a00 */
[----:B---3--:R-:W-:-:S05]  /*0ab0*/  IMAD.WIDE R12, R15, 0x8, R12 ;  /* 0x000000080f0c7825 */ /* 0x008fca00078e020c */
[----:B------:R-:W3:Y:S01]  /*0ac0*/  LDG.E.64 R14, desc[UR12][R12.64] ;  /* 0x0000000c0c0e7981 */ /* 0x000ee2000c1e1b00 */
[----:B-1----:R-:W-:-:S05]  /*0ad0*/  IMAD.WIDE.U32 R10, R9, 0x8, R10 ;  /* 0x00000008090a7825 */ /* 0x002fca00078e000a */
[----:B--2---:R-:W3:Y:S02]  /*0ae0*/  LDG.E.64 R16, desc[UR12][R10.64] ;  /* 0x0000000c0a107981 */ /* 0x004ee4000c1e1b00 */
[----:B---3--:R-:W-:-:S07]  /*0af0*/  DFMA R14, R14, R16, R4 ;  /* 0x000000100e0e722b */ /* 0x008fce0000000004 */
[----:B------:R3:W-:Y:S04]  /*0b00*/  STG.E.64 desc[UR12][R2.64], R14 ;  /* 0x0000000e02007986 */ /* 0x0007e8000c101b0c */
[----:B------:R-:W2:Y:S04]  /*0b10*/  LDG.E.64 R4, desc[UR12][R12.64+0x8] ;  /* 0x0000080c0c047981 */ /* 0x000ea8000c1e1b00 */
[----:B------:R-:W2:Y:S02]  /*0b20*/  LDG.E.64 R16, desc[UR12][R10.64+0x8] ;  /* 0x0000080c0a107981 */ /* 0x000ea4000c1e1b00 */
[----:B--2---:R-:W-:-:S07]  /*0b30*/  DFMA R16, R4, R16, R14 ;  /* 0x000000100410722b */ /* 0x004fce000000000e */
[----:B------:R3:W-:Y:S04]  /*0b40*/  STG.E.64 desc[UR12][R2.64], R16 ;  /* 0x0000001002007986 */ /* 0x0007e8000c101b0c */
[----:B------:R-:W2:Y:S04]  /*0b50*/  LDG.E.64 R4, desc[UR12][R12.64+0x10] ;  /* 0x0000100c0c047981 */ /* 0x000ea8000c1e1b00 */
[----:B------:R-:W2:Y:S02]  /*0b60*/  LDG.E.64 R18, desc[UR12][R10.64+0x10] ;  /* 0x0000100c0a127981 */ /* 0x000ea4000c1e1b00 */
[----:B--2---:R-:W-:-:S07]  /*0b70*/  DFMA R18, R4, R18, R16 ;  /* 0x000000120412722b */ /* 0x004fce0000000010 */
[----:B------:R3:W-:Y:S04]  /*0b80*/  STG.E.64 desc[UR12][R2.64], R18 ;  /* 0x0000001202007986 */ /* 0x0007e8000c101b0c */
[----:B------:R-:W2:Y:S04]  /*0b90*/  LDG.E.64 R4, desc[UR12][R12.64+0x18] ;  /* 0x0000180c0c047981 */ /* 0x000ea8000c1e1b00 */
[----:B------:R-:W2:Y:S01]  /*0ba0*/  LDG.E.64 R20, desc[UR12][R10.64+0x18] ;  /* 0x0000180c0a147981 */ /* 0x000ea2000c1e1b00 */
[----:B------:R-:W-:Y:S01]  /*0bb0*/  IADD3 R9, PT, PT, R9, 0x4, RZ ;  /* 0x0000000409097810 */ /* 0x000fe20007ffe0ff */
[----:B--2---:R-:W-:-:S07]  /*0bc0*/  DFMA R4, R4, R20, R18 ;  /* 0x000000140404722b */ /* 0x004fce0000000012 */
[----:B------:R3:W-:Y:S04]  /*0bd0*/  STG.E.64 desc[UR12][R2.64], R4 ;  /* 0x0000000402007986 */ /* 0x0007e8000c101b0c */
.L_x_6:
[----:B------:R-:W-:Y:S05]  /*0be0*/  BRA.U !UP1, `(.L_x_4) ;  /* 0x0000000109547547 */ /* 0x000fea000b800000 */
[----:B------:R-:W4:Y:S01]  /*0bf0*/  LDC.64 R12, c[0x0][0x380] ;  /* 0x0000e000ff0c7b82 */ /* 0x000f220000000a00 */
[----:B------:R-:W-:-:S07]  /*0c00*/  IADD3 R11, PT, PT, R6, R9, RZ ;  /* 0x00000009060b7210 */ /* 0x000fce0007ffe0ff */
[----:B-1-3--:R-:W1:Y:S01]  /*0c10*/  LDC.64 R14, c[0x0][0x388] ;  /* 0x0000e200ff0e7b82 */ /* 0x00ae620000000a00 */
[----:B----4-:R-:W-:-:S04]  /*0c20*/  IMAD.WIDE R12, R11, 0x8, R12 ;  /* 0x000000080b0c7825 */ /* 0x010fc800078e020c */
[----:B-1----:R-:W-:Y:S02]  /*0c30*/  IMAD.WIDE.U32 R14, R9, 0x8, R14 ;  /* 0x00000008090e7825 */ /* 0x002fe400078e000e */
[----:B------:R-:W3:Y:S04]  /*0c40*/  LDG.E.64 R8, desc[UR12][R12.64] ;  /* 0x0000000c0c087981 */ /* 0x000ee8000c1e1b00 */
[----:B------:R-:W3:Y:S01]  /*0c50*/  LDG.E.64 R10, desc[UR12][R14.64] ;  /* 0x0000000c0e0a7981 */ /* 0x000ee2000c1e1b00 */
[----:B------:R-:W-:Y:S01]  /*0c60*/  UISETP.NE.AND UP0, UPT, UR4, 0x1, UPT ;  /* 0x000000010400788c */ /* 0x000fe2000bf05270 */
[----:B---3--:R-:W-:-:S07]  /*0c70*/  DFMA R10, R8, R10, R4 ;  /* 0x0000000a080a722b */ /* 0x008fce0000000004 */
[----:B------:R4:W-:Y:S01]  /*0c80*/  STG.E.64 desc[UR12][R2.64], R10 ;  /* 0x0000000a02007986 */ /* 0x0009e2000c101b0c */
[----:B------:R-:W-:Y:S05]  /*0c90*/  BRA.U !UP0, `(.L_x_4) ;  /* 0x0000000108287547 */ /* 0x000fea000b800000 */
[----:B--2---:R-:W4:Y:S04]  /*0ca0*/  LDG.E.64 R4, desc[UR12][R12.64+0x8] ;  /* 0x0000080c0c047981 */ /* 0x004f28000c1e1b00 */
[----:B------:R-:W4:Y:S01]  /*0cb0*/  LDG.E.64 R8, desc[UR12][R14.64+0x8] ;  /* 0x0000080c0e087981 */ /* 0x000f22000c1e1b00 */
[----:B------:R-:W-:Y:S01]  /*0cc0*/  UISETP.NE.AND UP0, UPT, UR4, 0x2, UPT ;  /* 0x000000020400788c */ /* 0x000fe2000bf05270 */
[----:B----4-:R-:W-:-:S07]  /*0cd0*/  DFMA R10, R4, R8, R10 ;  /* 0x00000008040a722b */ /* 0x010fce000000000a */
[----:B------:R1:W-:Y:S01]  /*0ce0*/  STG.E.64 desc[UR12][R2.64], R10 ;  /* 0x0000000a02007986 */ /* 0x0003e2000c101b0c */
[----:B------:R-:W-:Y:S05]  /*0cf0*/  BRA.U !UP0, `(.L_x_4) ;  /* 0x0000000108107547 */ /* 0x000fea000b800000 */
[----:B------:R-:W2:Y:S04]  /*0d00*/  LDG.E.64 R4, desc[UR12][R12.64+0x10] ;  /* 0x0000100c0c047981 */ /* 0x000ea8000c1e1b00 */
[----:B------:R-:W2:Y:S02]  /*0d10*/  LDG.E.64 R8, desc[UR12][R14.64+0x10] ;  /* 0x0000100c0e087981 */ /* 0x000ea4000c1e1b00 */
[----:B--2---:R-:W-:-:S07]  /*0d20*/  DFMA R4, R4, R8, R10 ;  /* 0x000000080404722b */ /* 0x004fce000000000a */
[----:B------:R2:W-:Y:S04]  /*0d30*/  STG.E.64 desc[UR12][R2.64], R4 ;  /* 0x0000000402007986 */ /* 0x0005e8000c101b0c */
.L_x_4:
[----:B------:R-:W-:Y:S05]  /*0d40*/  @!P2 BRA `(.L_x_7) ;  /* 0xfffffff40010a947 */ /* 0x000fea000383ffff */
[----:B------:R-:W-:Y:S05]  /*0d50*/  EXIT ;  /* 0x000000000000794d */ /* 0x000fea0003800000 */
.L_x_8:
[----:B------:R-:W-:-:S00]  /*0d60*/  BRA `(.L_x_8) ;  /* 0xfffffffc00fc7947 */ /* 0x000fc0000383ffff */
[----:B------:R-:W-:-:S00]  /*0d70*/  NOP ;  /* 0x0000000000007918 */ /* 0x000fc00000000000 */
        /* <DEDUP_REMOVED lines=8> */
.L_x_9:


//--------------------- .nv.shared.reserved.0     --------------------------
	.section	.nv.shared.reserved.0,"aw",@nobits
	.weak		__nv_reservedSMEM_offset_0_alias
	.size		__nv_reservedSMEM_offset_0_alias, 0, 64
	.other		__nv_reservedSMEM_offset_0_alias,@"STO_CUDA_RESERVED_SHARED STV_DEFAULT"
__nv_reservedSMEM_offset_0_alias:
	.zero		0
	.zero		64


//--------------------- .nv.constant0._Z13matvec_cudav1PdS_S_i --------------------------
	.section	.nv.constant0._Z13matvec_cudav1PdS_S_i,"a",@progbits
	.sectionflags	@""
	.align	4
.nv.constant0._Z13matvec_cudav1PdS_S_i:
	.zero		924


//--------------------- SYMBOLS --------------------------

	.type		.nv.reservedSmem.offset0,@object
	.size		.nv.reservedSmem.offset0,0x4
